//
// Generated by NVIDIA NVVM Compiler
//
// Compiler Build ID: CL-36424714
// Cuda compilation tools, release 13.0, V13.0.88
// Based on NVVM 20.0.0
//

.version 9.0
.target sm_100
.address_size 64

	// .globl	_Z10superPixelPfPi
.extern .func  (.param .b32 func_retval0) vprintf
(
	.param .b64 vprintf_param_0,
	.param .b64 vprintf_param_1
)
;
// _ZZ10superPixelPfPiE11inputsToSum has been demoted
.global .align 1 .b8 $str[4] = {37, 100, 10};
.global .align 1 .b8 $str$1[5] = {37, 108, 102, 10};

.visible .entry _Z10superPixelPfPi(
	.param .u64 .ptr .align 1 _Z10superPixelPfPi_param_0,
	.param .u64 .ptr .align 1 _Z10superPixelPfPi_param_1
)
{
	.local .align 8 .b8 	__local_depot0[8];
	.reg .b64 	%SP;
	.reg .b64 	%SPL;
	.reg .pred 	%p<7>;
	.reg .b32 	%r<52>;
	.reg .b32 	%f<19>;
	.reg .b64 	%rd<19>;
	.reg .b64 	%fd<5>;
	// demoted variable
	.shared .align 4 .b8 _ZZ10superPixelPfPiE11inputsToSum[3600];
	mov.u64 	%SPL, __local_depot0;
	cvta.local.u64 	%SP, %SPL;
	ld.param.u64 	%rd3, [_Z10superPixelPfPi_param_0];
	ld.param.u64 	%rd4, [_Z10superPixelPfPi_param_1];
	cvta.to.global.u64 	%rd1, %rd4;
	cvta.to.global.u64 	%rd5, %rd3;
	add.u64 	%rd6, %SP, 0;
	add.u64 	%rd2, %SPL, 0;
	mov.u32 	%r13, %ctaid.x;
	mov.u32 	%r14, %ctaid.y;
	mov.u32 	%r15, %nctaid.x;
	mad.lo.s32 	%r1, %r14, %r15, %r13;
	mov.u32 	%r16, %ntid.x;
	mov.u32 	%r17, %ntid.y;
	mul.lo.s32 	%r18, %r16, %r17;
	mov.u32 	%r19, %tid.y;
	mov.u32 	%r20, %tid.x;
	mad.lo.s32 	%r2, %r19, %r16, %r20;
	mad.lo.s32 	%r3, %r18, %r1, %r2;
	mul.wide.s32 	%rd7, %r3, 4;
	add.s64 	%rd8, %rd5, %rd7;
	ld.global.f32 	%f5, [%rd8];
	shl.b32 	%r21, %r2, 2;
	mov.u32 	%r22, _ZZ10superPixelPfPiE11inputsToSum;
	add.s32 	%r23, %r22, %r21;
	st.shared.f32 	[%r23], %f5;
	bar.sync 	0;
	setp.ne.s32 	%p1, %r2, 0;
	@%p1 bra 	$L__BB0_5;
	mov.b32 	%r49, 8;
	mov.b32 	%r48, 0;
	ld.shared.f32 	%f18, [_ZZ10superPixelPfPiE11inputsToSum];
$L__BB0_2:
	add.s32 	%r6, %r22, %r48;
	ld.shared.f32 	%f6, [%r6+4];
	add.f32 	%f7, %f18, %f6;
	add.s32 	%r27, %r22, %r49;
	ld.shared.f32 	%f8, [%r27];
	add.f32 	%f9, %f7, %f8;
	ld.shared.f32 	%f10, [%r6+12];
	add.f32 	%f3, %f9, %f10;
	setp.eq.s32 	%p2, %r49, 3592;
	@%p2 bra 	$L__BB0_4;
	ld.shared.f32 	%f11, [%r6+16];
	add.f32 	%f18, %f3, %f11;
	add.s32 	%r49, %r49, 16;
	add.s32 	%r48, %r48, 16;
	bra.uni 	$L__BB0_2;
$L__BB0_4:
	st.shared.f32 	[_ZZ10superPixelPfPiE11inputsToSum], %f3;
$L__BB0_5:
	bar.sync 	0;
	setp.ne.s32 	%p3, %r3, 901;
	@%p3 bra 	$L__BB0_8;
	mov.b32 	%r30, 901;
	st.local.u32 	[%rd2], %r30;
	mov.u64 	%rd9, $str;
	cvta.global.u64 	%rd10, %rd9;
	{ // callseq 0, 0
	.param .b64 param0;
	st.param.b64 	[param0], %rd10;
	.param .b64 param1;
	st.param.b64 	[param1], %rd6;
	.param .b32 retval0;
	call.uni (retval0), 
	vprintf, 
	(
	param0, 
	param1
	);
	ld.param.b32 	%r31, [retval0];
	} // callseq 0
	st.local.u32 	[%rd2], %r1;
	{ // callseq 1, 0
	.param .b64 param0;
	st.param.b64 	[param0], %rd10;
	.param .b64 param1;
	st.param.b64 	[param1], %rd6;
	.param .b32 retval0;
	call.uni (retval0), 
	vprintf, 
	(
	param0, 
	param1
	);
	ld.param.b32 	%r33, [retval0];
	} // callseq 1
	st.local.u32 	[%rd2], %r2;
	{ // callseq 2, 0
	.param .b64 param0;
	st.param.b64 	[param0], %rd10;
	.param .b64 param1;
	st.param.b64 	[param1], %rd6;
	.param .b32 retval0;
	call.uni (retval0), 
	vprintf, 
	(
	param0, 
	param1
	);
	ld.param.b32 	%r35, [retval0];
	} // callseq 2
	add.s32 	%r50, %r22, 8;
	mov.b32 	%r51, 8;
	mov.u64 	%rd12, $str$1;
$L__BB0_7:
	ld.shared.f32 	%f12, [%r50+-8];
	cvt.f64.f32 	%fd1, %f12;
	st.local.f64 	[%rd2], %fd1;
	cvta.global.u64 	%rd13, %rd12;
	{ // callseq 3, 0
	.param .b64 param0;
	st.param.b64 	[param0], %rd13;
	.param .b64 param1;
	st.param.b64 	[param1], %rd6;
	.param .b32 retval0;
	call.uni (retval0), 
	vprintf, 
	(
	param0, 
	param1
	);
	ld.param.b32 	%r38, [retval0];
	} // callseq 3
	ld.shared.f32 	%f13, [%r50+-4];
	cvt.f64.f32 	%fd2, %f13;
	st.local.f64 	[%rd2], %fd2;
	{ // callseq 4, 0
	.param .b64 param0;
	st.param.b64 	[param0], %rd13;
	.param .b64 param1;
	st.param.b64 	[param1], %rd6;
	.param .b32 retval0;
	call.uni (retval0), 
	vprintf, 
	(
	param0, 
	param1
	);
	ld.param.b32 	%r40, [retval0];
	} // callseq 4
	ld.shared.f32 	%f14, [%r50];
	cvt.f64.f32 	%fd3, %f14;
	st.local.f64 	[%rd2], %fd3;
	{ // callseq 5, 0
	.param .b64 param0;
	st.param.b64 	[param0], %rd13;
	.param .b64 param1;
	st.param.b64 	[param1], %rd6;
	.param .b32 retval0;
	call.uni (retval0), 
	vprintf, 
	(
	param0, 
	param1
	);
	ld.param.b32 	%r42, [retval0];
	} // callseq 5
	ld.shared.f32 	%f15, [%r50+4];
	cvt.f64.f32 	%fd4, %f15;
	st.local.f64 	[%rd2], %fd4;
	{ // callseq 6, 0
	.param .b64 param0;
	st.param.b64 	[param0], %rd13;
	.param .b64 param1;
	st.param.b64 	[param1], %rd6;
	.param .b32 retval0;
	call.uni (retval0), 
	vprintf, 
	(
	param0, 
	param1
	);
	ld.param.b32 	%r44, [retval0];
	} // callseq 6
	add.s32 	%r51, %r51, 16;
	add.s32 	%r50, %r50, 16;
	setp.ne.s32 	%p4, %r51, 3608;
	@%p4 bra 	$L__BB0_7;
$L__BB0_8:
	setp.ne.s32 	%p5, %r2, 0;
	@%p5 bra 	$L__BB0_12;
	ld.shared.f32 	%f16, [_ZZ10superPixelPfPiE11inputsToSum];
	div.rn.f32 	%f17, %f16, 0f44610000;
	setp.leu.f32 	%p6, %f17, 0f3F400000;
	@%p6 bra 	$L__BB0_11;
	mul.wide.s32 	%rd17, %r1, 4;
	add.s64 	%rd18, %rd1, %rd17;
	mov.b32 	%r47, 1;
	st.global.u32 	[%rd18], %r47;
	bra.uni 	$L__BB0_12;
$L__BB0_11:
	mul.wide.s32 	%rd15, %r1, 4;
	add.s64 	%rd16, %rd1, %rd15;
	mov.b32 	%r46, 0;
	st.global.u32 	[%rd16], %r46;
$L__BB0_12:
	bar.sync 	0;
	ret;

}


// ===== COMPILED SASS (sm_100) =====

	.target	sm_100

	.elftype	@"ET_EXEC"


//--------------------- .note.nv.tkinfo           --------------------------
	.section	.note.nv.tkinfo,"",@"SHT_NOTE"
	.sectionflags	@"SHF_NOTE_NV_TKINFO"
	.tkinfo
        /*0018*/ 	.word	0x00000002
        /*0030*/ 	.string	""
        /*0030*/ 	.string	"ptxas"
        /*0030*/ 	.string	"Cuda compilation tools, release 13.0, V13.0.88"
        /*0030*/ 	.string	"Build cuda_13.0.r13.0/compiler.36424714_0"
        /*0030*/ 	.string	"-arch sm_100 -m 64 "



//--------------------- .note.nv.cuinfo           --------------------------
	.section	.note.nv.cuinfo,"",@"SHT_NOTE"
	.sectionflags	@"SHF_NOTE_NV_CUINFO"
        /*0018*/ 	.short	0x0002
        /*001a*/ 	.short	0x0064
        /*001c*/ 	.short	0x0082
	.zero		2


//--------------------- .nv.info                  --------------------------
	.section	.nv.info,"",@"SHT_CUDA_INFO"
	.align	4


	//----- nvinfo : EIATTR_REGCOUNT
	.align		4
        /*0000*/ 	.byte	0x04, 0x2f
        /*0002*/ 	.short	(.L_3 - .L_2)
	.align		4
.L_2:
        /*0004*/ 	.word	index@(_Z10superPixelPfPi)
        /*0008*/ 	.word	0x0000001d


	//----- nvinfo : EIATTR_FRAME_SIZE
	.align		4
.L_3:
        /*000c*/ 	.byte	0x04, 0x11
        /*000e*/ 	.short	(.L_5 - .L_4)
	.align		4
.L_4:
        /*0010*/ 	.word	index@($__internal_0_$__cuda_sm3x_div_rn_noftz_f32_slowpath)
        /*0014*/ 	.word	0x00000008


	//----- nvinfo : EIATTR_FRAME_SIZE
	.align		4
.L_5:
        /*0018*/ 	.byte	0x04, 0x11
        /*001a*/ 	.short	(.L_7 - .L_6)
	.align		4
.L_6:
        /*001c*/ 	.word	index@(_Z10superPixelPfPi)
        /*0020*/ 	.word	0x00000008


	//----- nvinfo : EIATTR_MIN_STACK_SIZE
	.align		4
.L_7:
        /*0024*/ 	.byte	0x04, 0x12
        /*0026*/ 	.short	(.L_9 - .L_8)
	.align		4
.L_8:
        /*0028*/ 	.word	index@(_Z10superPixelPfPi)
        /*002c*/ 	.word	0x00000008
.L_9:


//--------------------- .nv.compat                --------------------------
	.section	.nv.compat,"",@"SHT_CUDA_COMPAT_INFO"
	.align	4
        /*0000*/ 	.byte	0x02, 0x09, 0x00, 0x00, 0x02, 0x02, 0x01, 0x00, 0x02, 0x05, 0x05, 0x00, 0x03, 0x07, 0x01, 0x01
        /*0010*/ 	.byte	0x02, 0x03, 0x00, 0x00, 0x02, 0x06, 0x01, 0x00, 0x04, 0x0b, 0x08, 0x00, 0x01, 0x00, 0x00, 0x00
        /*0020*/ 	.byte	0x00, 0x00, 0x00, 0x00


//--------------------- .nv.info._Z10superPixelPfPi --------------------------
	.section	.nv.info._Z10superPixelPfPi,"",@"SHT_CUDA_INFO"
	.sectionflags	@""
	.align	4


	//----- nvinfo : EIATTR_CUDA_API_VERSION
	.align		4
        /*0000*/ 	.byte	0x04, 0x37
        /*0002*/ 	.short	(.L_11 - .L_10)
.L_10:
        /*0004*/ 	.word	0x00000082


	//----- nvinfo : EIATTR_KPARAM_INFO
	.align		4
.L_11:
        /*0008*/ 	.byte	0x04, 0x17
        /*000a*/ 	.short	(.L_13 - .L_12)
.L_12:
        /*000c*/ 	.word	0x00000000
        /*0010*/ 	.short	0x0001
        /*0012*/ 	.short	0x0008
        /*0014*/ 	.byte	0x00, 0xf5, 0x21, 0x00


	//----- nvinfo : EIATTR_KPARAM_INFO
	.align		4
.L_13:
        /*0018*/ 	.byte	0x04, 0x17
        /*001a*/ 	.short	(.L_15 - .L_14)
.L_14:
        /*001c*/ 	.word	0x00000000
        /*0020*/ 	.short	0x0000
        /*0022*/ 	.short	0x0000
        /*0024*/ 	.byte	0x00, 0xf5, 0x21, 0x00


	//----- nvinfo : EIATTR_SPARSE_MMA_MASK
	.align		4
.L_15:
        /*0028*/ 	.byte	0x03, 0x50
        /*002a*/ 	.short	0x0000


	//----- nvinfo : EIATTR_MAXREG_COUNT
	.align		4
        /*002c*/ 	.byte	0x03, 0x1b
        /*002e*/ 	.short	0x00ff


	//----- nvinfo : EIATTR_NUM_BARRIERS
	.align		4
        /*0030*/ 	.byte	0x02, 0x4c
        /*0032*/ 	.byte	0x01
	.zero		1


	//----- nvinfo : EIATTR_EXTERNS
	.align		4
        /*0034*/ 	.byte	0x04, 0x0f
        /*0036*/ 	.short	(.L_17 - .L_16)


	//   ....[0]....
	.align		4
.L_16:
        /*0038*/ 	.word	index@(vprintf)


	//----- nvinfo : EIATTR_MERCURY_ISA_VERSION
	.align		4
.L_17:
        /*003c*/ 	.byte	0x03, 0x5f
        /*003e*/ 	.short	0x0101


	//----- nvinfo : EIATTR_UNUSED_LOAD_BYTE_OFFSET
	.align		4
        /*0040*/ 	.byte	0x04, 0x44
        /*0042*/ 	.short	(.L_19 - .L_18)


	//   ....[0]....
.L_18:
        /*0044*/ 	.word	0x000003e0
        /*0048*/ 	.word	0x0000f0ff


	//   ....[1]....
        /*004c*/ 	.word	0x00000400
        /*0050*/ 	.word	0x0000f0ff


	//   ....[2]....
        /*0054*/ 	.word	0x00000470
        /*0058*/ 	.word	0x0000f0ff


	//   ....[3]....
        /*005c*/ 	.word	0x000004c0
        /*0060*/ 	.word	0x0000f0ff


	//   ....[4]....
        /*0064*/ 	.word	0x000004f0
        /*0068*/ 	.word	0x0000f0ff


	//   ....[5]....
        /*006c*/ 	.word	0x00000550
        /*0070*/ 	.word	0x0000f0ff


	//   ....[6]....
        /*0074*/ 	.word	0x000005b0
        /*0078*/ 	.word	0x0000f0ff


	//   ....[7]....
        /*007c*/ 	.word	0x00000610
        /*0080*/ 	.word	0x0000f0ff


	//   ....[8]....
        /*0084*/ 	.word	0x00000670
        /*0088*/ 	.word	0x0000f0ff


	//   ....[9]....
        /*008c*/ 	.word	0x000006d0
        /*0090*/ 	.word	0x0000f0ff


	//   ....[10]....
        /*0094*/ 	.word	0x00000730
        /*0098*/ 	.word	0x0000f0ff


	//   ....[11]....
        /*009c*/ 	.word	0x00000790
        /*00a0*/ 	.word	0x0000f0ff


	//   ....[12]....
        /*00a4*/ 	.word	0x000007f0
        /*00a8*/ 	.word	0x0000f0ff


	//   ....[13]....
        /*00ac*/ 	.word	0x00000850
        /*00b0*/ 	.word	0x0000f0ff


	//   ....[14]....
        /*00b4*/ 	.word	0x000008b0
        /*00b8*/ 	.word	0x0000f0ff


	//   ....[15]....
        /*00bc*/ 	.word	0x00000910
        /*00c0*/ 	.word	0x0000f0ff


	//   ....[16]....
        /*00c4*/ 	.word	0x00000970
        /*00c8*/ 	.word	0x0000f0ff


	//   ....[17]....
        /*00cc*/ 	.word	0x000009d0
        /*00d0*/ 	.word	0x0000f0ff


	//   ....[18]....
        /*00d4*/ 	.word	0x00000a40
        /*00d8*/ 	.word	0x0000f0ff


	//----- nvinfo : EIATTR_VRC_CTA_INIT_COUNT
	.align		4
.L_19:
        /*00dc*/ 	.byte	0x02, 0x4a
	.zero		1
	.zero		1


	//----- nvinfo : EIATTR_SYSCALL_OFFSETS
	.align		4
        /*00e0*/ 	.byte	0x04, 0x46
        /*00e2*/ 	.short	(.L_21 - .L_20)


	//   ....[0]....
.L_20:
        /*00e4*/ 	.word	0x00000cb0


	//   ....[1]....
        /*00e8*/ 	.word	0x00000d40


	//   ....[2]....
        /*00ec*/ 	.word	0x00000dd0


	//   ....[3]....
        /*00f0*/ 	.word	0x00000ef0


	//   ....[4]....
        /*00f4*/ 	.word	0x00000fa0


	//   ....[5]....
        /*00f8*/ 	.word	0x00001050


	//   ....[6]....
        /*00fc*/ 	.word	0x00001100


	//----- nvinfo : EIATTR_EXIT_INSTR_OFFSETS
	.align		4
.L_21:
        /*0100*/ 	.byte	0x04, 0x1c
        /*0102*/ 	.short	(.L_23 - .L_22)


	//   ....[0]....
.L_22:
        /*0104*/ 	.word	0x000012e0


	//----- nvinfo : EIATTR_CRS_STACK_SIZE
	.align		4
.L_23:
        /*0108*/ 	.byte	0x04, 0x1e
        /*010a*/ 	.short	(.L_25 - .L_24)
.L_24:
        /*010c*/ 	.word	0x00000000


	//----- nvinfo : EIATTR_CBANK_PARAM_SIZE
	.align		4
.L_25:
        /*0110*/ 	.byte	0x03, 0x19
        /*0112*/ 	.short	0x0010


	//----- nvinfo : EIATTR_PARAM_CBANK
	.align		4
        /*0114*/ 	.byte	0x04, 0x0a
        /*0116*/ 	.short	(.L_27 - .L_26)
	.align		4
.L_26:
        /*0118*/ 	.word	index@(.nv.constant0._Z10superPixelPfPi)
        /*011c*/ 	.short	0x0380
        /*011e*/ 	.short	0x0010


	//----- nvinfo : EIATTR_SW_WAR
	.align		4
.L_27:
        /*0120*/ 	.byte	0x04, 0x36
        /*0122*/ 	.short	(.L_29 - .L_28)
.L_28:
        /*0124*/ 	.word	0x00000008
.L_29:


//--------------------- .nv.callgraph             --------------------------
	.section	.nv.callgraph,"",@"SHT_CUDA_CALLGRAPH"
	.align	4
	.sectionentsize	8
	.align		4
        /*0000*/ 	.word	0x00000000
	.align		4
        /*0004*/ 	.word	0xffffffff
	.align		4
        /*0008*/ 	.word	index@(_Z10superPixelPfPi)
	.align		4
        /*000c*/ 	.word	index@(vprintf)
	.align		4
        /*0010*/ 	.word	0x00000000
	.align		4
        /*0014*/ 	.word	0xfffffffe
	.align		4
        /*0018*/ 	.word	0x00000000
	.align		4
        /*001c*/ 	.word	0xfffffffd
	.align		4
        /*0020*/ 	.word	0x00000000
	.align		4
        /*0024*/ 	.word	0xfffffffc


//--------------------- .nv.constant4             --------------------------
	.section	.nv.constant4,"a",@progbits
	.align	8
	.align		8
.nv.constant4:
        /*0000*/ 	.dword	vprintf
	.align		8
        /*0008*/ 	.dword	$str
	.align		8
        /*0010*/ 	.dword	$str$1


//--------------------- .text._Z10superPixelPfPi  --------------------------
	.section	.text._Z10superPixelPfPi,"ax",@progbits
	.align	128
        .global         _Z10superPixelPfPi
        .type           _Z10superPixelPfPi,@function
        .size           _Z10superPixelPfPi,(.L_x_24 - _Z10superPixelPfPi)
        .other          _Z10superPixelPfPi,@"STO_CUDA_ENTRY STV_DEFAULT"
_Z10superPixelPfPi:
.text._Z10superPixelPfPi:
[----:B------:R-:W0:Y:S01]  /*0000*/  LDC R1, c[0x0][0x37c] ;  /* 0x0000df00ff017b82 */ /* 0x000e220000000800 */
[----:B------:R-:W1:Y:S01]  /*0010*/  S2R R17, SR_CTAID.Y ;  /* 0x0000000000117919 */ /* 0x000e620000002600 */
[----:B------:R-:W2:Y:S06]  /*0020*/  LDCU UR5, c[0x0][0x2fc] ;  /* 0x00005f80ff0577ac */ /* 0x000eac0008000800 */
[----:B------:R-:W1:Y:S01]  /*0030*/  S2UR UR6, SR_CTAID.X ;  /* 0x00000000000679c3 */ /* 0x000e620000002500 */
[----:B0-----:R-:W-:Y:S01]  /*0040*/  IADD3 R1, PT, PT, R1, -0x8, RZ ;  /* 0xfffffff801017810 */ /* 0x001fe20007ffe0ff */
[----:B------:R-:W0:Y:S01]  /*0050*/  S2R R18, SR_TID.Y ;  /* 0x0000000000127919 */ /* 0x000e220000002200 */
[----:B------:R-:W3:Y:S01]  /*0060*/  LDCU.64 UR36, c[0x0][0x358] ;  /* 0x00006b00ff2477ac */ /* 0x000ee20008000a00 */
[----:B------:R-:W0:Y:S04]  /*0070*/  S2R R3, SR_TID.X ;  /* 0x0000000000037919 */ /* 0x000e280000002100 */
[----:B------:R-:W1:Y:S01]  /*0080*/  LDC R0, c[0x0][0x370] ;  /* 0x0000dc00ff007b82 */ /* 0x000e620000000800 */
[----:B------:R-:W4:Y:S01]  /*0090*/  LDCU UR7, c[0x0][0x360] ;  /* 0x00006c00ff0777ac */ /* 0x000f220008000800 */
[----:B------:R-:W4:Y:S06]  /*00a0*/  LDCU UR4, c[0x0][0x364] ;  /* 0x00006c80ff0477ac */ /* 0x000f2c0008000800 */
[----:B------:R-:W5:Y:S01]  /*00b0*/  LDC.64 R4, c[0x0][0x380] ;  /* 0x0000e000ff047b82 */ /* 0x000f620000000a00 */
[----:B----4-:R-:W-:Y:S01]  /*00c0*/  UIMAD UR4, UR7, UR4, URZ ;  /* 0x00000004070472a4 */ /* 0x010fe2000f8e02ff */
[----:B-1----:R-:W-:-:S02]  /*00d0*/  IMAD R17, R17, R0, UR6 ;  /* 0x0000000611117e24 */ /* 0x002fc4000f8e0200 */
[----:B0-----:R-:W-:-:S04]  /*00e0*/  IMAD R18, R18, UR7, R3 ;  /* 0x0000000712127c24 */ /* 0x001fc8000f8e0203 */
[----:B------:R-:W-:-:S04]  /*00f0*/  IMAD R0, R17, UR4, R18 ;  /* 0x0000000411007c24 */ /* 0x000fc8000f8e0212 */
[----:B-----5:R-:W-:-:S06]  /*0100*/  IMAD.WIDE R4, R0, 0x4, R4 ;  /* 0x0000000400047825 */ /* 0x020fcc00078e0204 */
[----:B---3--:R-:W3:Y:S01]  /*0110*/  LDG.E R4, desc[UR36][R4.64] ;  /* 0x0000002404047981 */ /* 0x008ee2000c1e1900 */
[----:B------:R-:W0:Y:S01]  /*0120*/  S2UR UR38, SR_CgaCtaId ;  /* 0x00000000002679c3 */ /* 0x000e220000008800 */
[----:B------:R-:W-:Y:S01]  /*0130*/  UMOV UR4, 0x400 ;  /* 0x0000040000047882 */ /* 0x000fe20000000000 */
[C---:B------:R-:W-:Y:S01]  /*0140*/  ISETP.NE.AND P0, PT, R18.reuse, RZ, PT ;  /* 0x000000ff1200720c */ /* 0x040fe20003f05270 */
[----:B------:R-:W-:Y:S01]  /*0150*/  BSSY.RECONVERGENT B0, `(.L_x_0) ;  /* 0x00000a7000007945 */ /* 0x000fe20003800200 */
[----:B0-----:R-:W-:Y:S01]  /*0160*/  ULEA UR38, UR38, UR4, 0x18 ;  /* 0x0000000426267291 */ /* 0x001fe2000f8ec0ff */
[----:B------:R-:W0:Y:S05]  /*0170*/  LDCU UR4, c[0x0][0x2f8] ;  /* 0x00005f00ff0477ac */ /* 0x000e2a0008000800 */
[----:B------:R-:W-:-:S02]  /*0180*/  LEA R3, R18, UR38, 0x2 ;  /* 0x0000002612037c11 */ /* 0x000fc4000f8e10ff */
[----:B0-----:R-:W-:-:S04]  /*0190*/  IADD3 R2, P1, PT, R1, UR4, RZ ;  /* 0x0000000401027c10 */ /* 0x001fc8000ff3e0ff */
[----:B--2---:R-:W-:Y:S01]  /*01a0*/  IADD3.X R16, PT, PT, RZ, UR5, RZ, P1, !PT ;  /* 0x00000005ff107c10 */ /* 0x004fe20008ffe4ff */
[----:B---3--:R0:W-:Y:S01]  /*01b0*/  STS [R3], R4 ;  /* 0x0000000403007388 */ /* 0x0081e20000000800 */
[----:B------:R-:W-:Y:S06]  /*01c0*/  BAR.SYNC.DEFER_BLOCKING 0x0 ;  /* 0x0000000000007b1d */ /* 0x000fec0000010000 */
[----:B------:R-:W-:Y:S05]  /*01d0*/  @P0 BRA `(.L_x_1) ;  /* 0x0000000800780947 */ /* 0x000fea0003800000 */
[----:B------:R-:W1:Y:S01]  /*01e0*/  LDS.128 R20, [UR38] ;  /* 0x00000026ff147984 */ /* 0x000e620008000c00 */
[----:B------:R-:W-:Y:S01]  /*01f0*/  UIADD3 UR4, UPT, UPT, UR38, 0x40, URZ ;  /* 0x0000004026047890 */ /* 0x000fe2000fffe0ff */
[----:B0-----:R-:W-:Y:S01]  /*0200*/  HFMA2 R3, -RZ, RZ, 0, 4.291534423828125e-06 ;  /* 0x00000048ff037431 */ /* 0x001fe200000001ff */
[----:B------:R-:W-:Y:S01]  /*0210*/  MOV R19, 0x40 ;  /* 0x0000004000137802 */ /* 0x000fe20000000f00 */
[----:B------:R-:W0:Y:S04]  /*0220*/  LDS.128 R4, [UR38+0x10] ;  /* 0x00001026ff047984 */ /* 0x000e280008000c00 */
[----:B------:R-:W2:Y:S04]  /*0230*/  LDS.128 R12, [UR38+0x20] ;  /* 0x00002026ff0c7984 */ /* 0x000ea80008000c00 */
[----:B------:R-:W3:Y:S01]  /*0240*/  LDS.128 R8, [UR38+0x30] ;  /* 0x00003026ff087984 */ /* 0x000ee20008000c00 */
[----:B-1----:R-:W-:-:S04]  /*0250*/  FADD R21, R20, R21 ;  /* 0x0000001514157221 */ /* 0x002fc80000000000 */
[----:B------:R-:W-:-:S04]  /*0260*/  FADD R22, R21, R22 ;  /* 0x0000001615167221 */ /* 0x000fc80000000000 */
[----:B------:R-:W-:-:S04]  /*0270*/  FADD R23, R22, R23 ;  /* 0x0000001716177221 */ /* 0x000fc80000000000 */
[----:B0-----:R-:W-:Y:S02]  /*0280*/  FADD R4, R23, R4 ;  /* 0x0000000417047221 */ /* 0x001fe40000000000 */
[----:B------:R-:W0:Y:S02]  /*0290*/  LDS.128 R20, [UR38+0x40] ;  /* 0x00004026ff147984 */ /* 0x000e240008000c00 */
[----:B------:R-:W-:-:S04]  /*02a0*/  FADD R5, R4, R5 ;  /* 0x0000000504057221 */ /* 0x000fc80000000000 */
[----:B------:R-:W-:-:S04]  /*02b0*/  FADD R6, R5, R6 ;  /* 0x0000000605067221 */ /* 0x000fc80000000000 */
[----:B------:R-:W-:-:S04]  /*02c0*/  FADD R7, R6, R7 ;  /* 0x0000000706077221 */ /* 0x000fc80000000000 */
[----:B--2---:R-:W-:-:S04]  /*02d0*/  FADD R12, R7, R12 ;  /* 0x0000000c070c7221 */ /* 0x004fc80000000000 */
[----:B------:R-:W-:-:S04]  /*02e0*/  FADD R13, R12, R13 ;  /* 0x0000000d0c0d7221 */ /* 0x000fc80000000000 */
[----:B------:R-:W-:-:S04]  /*02f0*/  FADD R14, R13, R14 ;  /* 0x0000000e0d0e7221 */ /* 0x000fc80000000000 */
[----:B------:R-:W-:-:S04]  /*0300*/  FADD R15, R14, R15 ;  /* 0x0000000f0e0f7221 */ /* 0x000fc80000000000 */
[----:B---3--:R-:W-:-:S04]  /*0310*/  FADD R8, R15, R8 ;  /* 0x000000080f087221 */ /* 0x008fc80000000000 */
[----:B------:R-:W-:Y:S01]  /*0320*/  FADD R9, R8, R9 ;  /* 0x0000000908097221 */ /* 0x000fe20000000000 */
[----:B------:R-:W-:-:S03]  /*0330*/  MOV R8, UR4 ;  /* 0x0000000400087c02 */ /* 0x000fc60008000f00 */
[----:B------:R-:W-:-:S04]  /*0340*/  FADD R10, R9, R10 ;  /* 0x0000000a090a7221 */ /* 0x000fc80000000000 */
[----:B------:R-:W-:-:S04]  /*0350*/  FADD R11, R10, R11 ;  /* 0x0000000b0a0b7221 */ /* 0x000fc80000000000 */
[----:B0-----:R-:W-:-:S04]  /*0360*/  FADD R20, R11, R20 ;  /* 0x000000140b147221 */ /* 0x001fc80000000000 */
[----:B------:R-:W-:-:S04]  /*0370*/  FADD R21, R20, R21 ;  /* 0x0000001514157221 */ /* 0x000fc80000000000 */
[----:B------:R-:W-:-:S04]  /*0380*/  FADD R22, R21, R22 ;  /* 0x0000001615167221 */ /* 0x000fc80000000000 */
[----:B------:R-:W-:-:S07]  /*0390*/  FADD R11, R22, R23 ;  /* 0x00000017160b7221 */ /* 0x000fce0000000000 */
.L_x_2:
[----:B------:R-:W0:Y:S04]  /*03a0*/  LDS R8, [R8+0x10] ;  /* 0x0000100008087984 */ /* 0x000e280000000800 */
[----:B------:R-:W1:Y:S04]  /*03b0*/  LDS R10, [R19+UR38+0x14] ;  /* 0x00001426130a7984 */ /* 0x000e680008000800 */
[----:B------:R-:W2:Y:S04]  /*03c0*/  LDS R9, [R3+UR38+0x10] ;  /* 0x0000102603097984 */ /* 0x000ea80008000800 */
[----:B------:R-:W3:Y:S04]  /*03d0*/  LDS R22, [R19+UR38+0x1c] ;  /* 0x00001c2613167984 */ /* 0x000ee80008000800 */
[----:B------:R-:W4:Y:S04]  /*03e0*/  LDS.128 R4, [R19+UR38+0x20] ;  /* 0x0000202613047984 */ /* 0x000f280008000c00 */
[----:B------:R-:W5:Y:S04]  /*03f0*/  LDS R20, [R3+UR38+0x20] ;  /* 0x0000202603147984 */ /* 0x000f680008000800 */
[----:B------:R-:W5:Y:S04]  /*0400*/  LDS.128 R12, [R19+UR38+0x30] ;  /* 0x00003026130c7984 */ /* 0x000f680008000c00 */
[----:B------:R-:W5:Y:S04]  /*0410*/  LDS R24, [R3+UR38+0x30] ;  /* 0x0000302603187984 */ /* 0x000f680008000800 */
[----:B------:R-:W-:Y:S04]  /*0420*/  LDS R25, [R3+UR38+0x40] ;  /* 0x0000402603197984 */ /* 0x000fe80008000800 */
[----:B------:R-:W-:Y:S01]  /*0430*/  LDS R26, [R3+UR38+0x50] ;  /* 0x00005026031a7984 */ /* 0x000fe20008000800 */
[----:B0-----:R-:W-:-:S04]  /*0440*/  FADD R11, R8, R11 ;  /* 0x0000000b080b7221 */ /* 0x001fc80000000000 */
[----:B-1----:R-:W-:-:S04]  /*0450*/  FADD R10, R11, R10 ;  /* 0x0000000a0b0a7221 */ /* 0x002fc80000000000 */
[----:B--2---:R-:W-:Y:S02]  /*0460*/  FADD R21, R10, R9 ;  /* 0x000000090a157221 */ /* 0x004fe40000000000 */
[----:B------:R-:W0:Y:S02]  /*0470*/  LDS.128 R8, [R19+UR38+0x40] ;  /* 0x0000402613087984 */ /* 0x000e240008000c00 */
[----:B---3--:R-:W-:-:S04]  /*0480*/  FADD R21, R21, R22 ;  /* 0x0000001615157221 */ /* 0x008fc80000000000 */
[----:B----4-:R-:W-:-:S04]  /*0490*/  FADD R4, R21, R4 ;  /* 0x0000000415047221 */ /* 0x010fc80000000000 */
[----:B------:R-:W-:-:S04]  /*04a0*/  FADD R5, R4, R5 ;  /* 0x0000000504057221 */ /* 0x000fc80000000000 */
[----:B-----5:R-:W-:Y:S02]  /*04b0*/  FADD R4, R5, R20 ;  /* 0x0000001405047221 */ /* 0x020fe40000000000 */
[----:B------:R-:W1:Y:S02]  /*04c0*/  LDS.128 R20, [R19+UR38+0x50] ;  /* 0x0000502613147984 */ /* 0x000e640008000c00 */
[----:B------:R-:W-:-:S04]  /*04d0*/  FADD R7, R4, R7 ;  /* 0x0000000704077221 */ /* 0x000fc80000000000 */
[----:B------:R-:W-:Y:S02]  /*04e0*/  FADD R12, R7, R12 ;  /* 0x0000000c070c7221 */ /* 0x000fe40000000000 */
[----:B------:R-:W2:Y:S02]  /*04f0*/  LDS.128 R4, [R19+UR38+0x60] ;  /* 0x0000602613047984 */ /* 0x000ea40008000c00 */
[----:B------:R-:W-:-:S04]  /*0500*/  FADD R13, R12, R13 ;  /* 0x0000000d0c0d7221 */ /* 0x000fc80000000000 */
[----:B------:R-:W-:-:S04]  /*0510*/  FADD R24, R13, R24 ;  /* 0x000000180d187221 */ /* 0x000fc80000000000 */
[----:B------:R-:W-:Y:S02]  /*0520*/  FADD R15, R24, R15 ;  /* 0x0000000f180f7221 */ /* 0x000fe40000000000 */
[----:B------:R-:W3:Y:S02]  /*0530*/  LDS R24, [R3+UR38+0x60] ;  /* 0x0000602603187984 */ /* 0x000ee40008000800 */
[----:B0-----:R-:W-:Y:S02]  /*0540*/  FADD R8, R15, R8 ;  /* 0x000000080f087221 */ /* 0x001fe40000000000 */
[----:B------:R-:W0:Y:S02]  /*0550*/  LDS.128 R12, [R19+UR38+0x70] ;  /* 0x00007026130c7984 */ /* 0x000e240008000c00 */
[----:B------:R-:W-:-:S04]  /*0560*/  FADD R8, R8, R9 ;  /* 0x0000000908087221 */ /* 0x000fc80000000000 */
[----:B------:R-:W-:Y:S02]  /*0570*/  FADD R8, R8, R25 ;  /* 0x0000001908087221 */ /* 0x000fe40000000000 */
[----:B------:R-:W4:Y:S02]  /*0580*/  LDS R25, [R3+UR38+0x70] ;  /* 0x0000702603197984 */ /* 0x000f240008000800 */
[----:B------:R-:W-:-:S04]  /*0590*/  FADD R11, R8, R11 ;  /* 0x0000000b080b7221 */ /* 0x000fc80000000000 */
[----:B-1----:R-:W-:Y:S02]  /*05a0*/  FADD R20, R11, R20 ;  /* 0x000000140b147221 */ /* 0x002fe40000000000 */
[----:B------:R-:W1:Y:S02]  /*05b0*/  LDS.128 R8, [R19+UR38+0x80] ;  /* 0x0000802613087984 */ /* 0x000e640008000c00 */
[----:B------:R-:W-:-:S04]  /*05c0*/  FADD R21, R20, R21 ;  /* 0x0000001514157221 */ /* 0x000fc80000000000 */
[----:B------:R-:W-:-:S04]  /*05d0*/  FADD R26, R21, R26 ;  /* 0x0000001a151a7221 */ /* 0x000fc80000000000 */
[----:B------:R-:W-:Y:S02]  /*05e0*/  FADD R23, R26, R23 ;  /* 0x000000171a177221 */ /* 0x000fe40000000000 */
[----:B------:R-:W5:Y:S02]  /*05f0*/  LDS R26, [R3+UR38+0x80] ;  /* 0x00008026031a7984 */ /* 0x000f640008000800 */
[----:B--2---:R-:W-:Y:S02]  /*0600*/  FADD R4, R23, R4 ;  /* 0x0000000417047221 */ /* 0x004fe40000000000 */
[----:B------:R-:W2:Y:S02]  /*0610*/  LDS.128 R20, [R19+UR38+0x90] ;  /* 0x0000902613147984 */ /* 0x000ea40008000c00 */
[----:B------:R-:W-:-:S04]  /*0620*/  FADD R5, R4, R5 ;  /* 0x0000000504057221 */ /* 0x000fc80000000000 */
[----:B---3--:R-:W-:-:S04]  /*0630*/  FADD R24, R5, R24 ;  /* 0x0000001805187221 */ /* 0x008fc80000000000 */
[----:B------:R-:W-:Y:S02]  /*0640*/  FADD R7, R24, R7 ;  /* 0x0000000718077221 */ /* 0x000fe40000000000 */
[----:B------:R-:W3:Y:S02]  /*0650*/  LDS R24, [R3+UR38+0x90] ;  /* 0x0000902603187984 */ /* 0x000ee40008000800 */
[----:B0-----:R-:W-:Y:S02]  /*0660*/  FADD R12, R7, R12 ;  /* 0x0000000c070c7221 */ /* 0x001fe40000000000 */
[----:B------:R-:W0:Y:S02]  /*0670*/  LDS.128 R4, [R19+UR38+0xa0] ;  /* 0x0000a02613047984 */ /* 0x000e240008000c00 */
[----:B------:R-:W-:-:S04]  /*0680*/  FADD R12, R12, R13 ;  /* 0x0000000d0c0c7221 */ /* 0x000fc80000000000 */
[----:B----4-:R-:W-:Y:S02]  /*0690*/  FADD R12, R12, R25 ;  /* 0x000000190c0c7221 */ /* 0x010fe40000000000 */
[----:B------:R-:W4:Y:S02]  /*06a0*/  LDS R25, [R3+UR38+0xa0] ;  /* 0x0000a02603197984 */ /* 0x000f240008000800 */
[----:B------:R-:W-:-:S04]  /*06b0*/  FADD R15, R12, R15 ;  /* 0x0000000f0c0f7221 */ /* 0x000fc80000000000 */
[----:B-1----:R-:W-:Y:S02]  /*06c0*/  FADD R8, R15, R8 ;  /* 0x000000080f087221 */ /* 0x002fe40000000000 */
[----:B------:R-:W1:Y:S02]  /*06d0*/  LDS.128 R12, [R19+UR38+0xb0] ;  /* 0x0000b026130c7984 */ /* 0x000e640008000c00 */
[----:B------:R-:W-:-:S04]  /*06e0*/  FADD R9, R8, R9 ;  /* 0x0000000908097221 */ /* 0x000fc80000000000 */
[----:B-----5:R-:W-:-:S04]  /*06f0*/  FADD R26, R9, R26 ;  /* 0x0000001a091a7221 */ /* 0x020fc80000000000 */
        /* <DEDUP_REMOVED lines=47> */
[----:B----4-:R-:W-:-:S04]  /*09f0*/  FADD R8, R8, R25 ;  /* 0x0000001908087221 */ /* 0x010fc80000000000 */
[----:B------:R-:W-:-:S04]  /*0a00*/  FADD R11, R8, R11 ;  /* 0x0000000b080b7221 */ /* 0x000fc80000000000 */
[----:B-1----:R-:W-:Y:S02]  /*0a10*/  FADD R8, R11, R20 ;  /* 0x000000140b087221 */ /* 0x002fe40000000000 */
[----:B------:R1:W4:Y:S02]  /*0a20*/  LDS R20, [R3+UR38+0x130] ;  /* 0x0001302603147984 */ /* 0x0003240008000800 */
[----:B------:R-:W-:Y:S02]  /*0a30*/  FADD R21, R8, R21 ;  /* 0x0000001508157221 */ /* 0x000fe40000000000 */
[----:B------:R3:W4:Y:S02]  /*0a40*/  LDS.128 R8, [R19+UR38+0x140] ;  /* 0x0001402613087984 */ /* 0x0007240008000c00 */
[----:B-----5:R-:W-:Y:S01]  /*0a50*/  FADD R26, R21, R26 ;  /* 0x0000001a151a7221 */ /* 0x020fe20000000000 */
[C---:B------:R-:W-:Y:S02]  /*0a60*/  IADD3 R21, PT, PT, R3.reuse, UR38, RZ ;  /* 0x0000002603157c10 */ /* 0x040fe4000fffe0ff */
[----:B-1----:R-:W-:Y:S01]  /*0a70*/  IADD3 R3, PT, PT, R3, 0x140, RZ ;  /* 0x0000014003037810 */ /* 0x002fe20007ffe0ff */
[----:B------:R-:W-:-:S03]  /*0a80*/  FADD R23, R26, R23 ;  /* 0x000000171a177221 */ /* 0x000fc60000000000 */
[----:B------:R-:W1:Y:S01]  /*0a90*/  LDS R21, [R21+0x140] ;  /* 0x0001400015157984 */ /* 0x000e620000000800 */
[----:B--2---:R-:W-:Y:S01]  /*0aa0*/  FADD R4, R23, R4 ;  /* 0x0000000417047221 */ /* 0x004fe20000000000 */
[----:B------:R-:W-:-:S03]  /*0ab0*/  ISETP.NE.AND P0, PT, R3, 0xe08, PT ;  /* 0x00000e080300780c */ /* 0x000fc60003f05270 */
[----:B------:R-:W-:-:S04]  /*0ac0*/  FADD R5, R4, R5 ;  /* 0x0000000504057221 */ /* 0x000fc80000000000 */
[----:B---3--:R-:W-:Y:S01]  /*0ad0*/  FADD R24, R5, R24 ;  /* 0x0000001805187221 */ /* 0x008fe20000000000 */
[C---:B------:R-:W-:Y:S02]  /*0ae0*/  IADD3 R5, PT, PT, R19.reuse, UR38, RZ ;  /* 0x0000002613057c10 */ /* 0x040fe4000fffe0ff */
[----:B------:R-:W-:Y:S01]  /*0af0*/  IADD3 R19, PT, PT, R19, 0x140, RZ ;  /* 0x0000014013137810 */ /* 0x000fe20007ffe0ff */
[----:B------:R-:W-:-:S04]  /*0b00*/  FADD R7, R24, R7 ;  /* 0x0000000718077221 */ /* 0x000fc80000000000 */
[----:B0-----:R-:W-:-:S04]  /*0b10*/  FADD R12, R7, R12 ;  /* 0x0000000c070c7221 */ /* 0x001fc80000000000 */
[----:B------:R-:W-:-:S04]  /*0b20*/  FADD R13, R12, R13 ;  /* 0x0000000d0c0d7221 */ /* 0x000fc80000000000 */
[----:B----4-:R-:W-:-:S04]  /*0b30*/  FADD R20, R13, R20 ;  /* 0x000000140d147221 */ /* 0x010fc80000000000 */
[----:B------:R-:W-:-:S04]  /*0b40*/  FADD R15, R20, R15 ;  /* 0x0000000f140f7221 */ /* 0x000fc80000000000 */
[----:B------:R-:W-:-:S04]  /*0b50*/  FADD R8, R8, R15 ;  /* 0x0000000f08087221 */ /* 0x000fc80000000000 */
[----:B------:R-:W-:-:S04]  /*0b60*/  FADD R8, R8, R9 ;  /* 0x0000000908087221 */ /* 0x000fc80000000000 */
[----:B-1----:R-:W-:Y:S01]  /*0b70*/  FADD R4, R8, R21 ;  /* 0x0000001508047221 */ /* 0x002fe20000000000 */
[----:B------:R-:W-:-:S03]  /*0b80*/  IADD3 R8, PT, PT, R5, 0x140, RZ ;  /* 0x0000014005087810 */ /* 0x000fc60007ffe0ff */
[----:B------:R-:W-:Y:S01]  /*0b90*/  FADD R11, R4, R11 ;  /* 0x0000000b040b7221 */ /* 0x000fe20000000000 */
[----:B------:R-:W-:Y:S06]  /*0ba0*/  @P0 BRA `(.L_x_2) ;  /* 0xfffffff400fc0947 */ /* 0x000fec000383ffff */
[----:B------:R1:W-:Y:S02]  /*0bb0*/  STS [UR38], R11 ;  /* 0x0000000bff007988 */ /* 0x0003e40008000826 */
.L_x_1:
[----:B------:R-:W-:Y:S05]  /*0bc0*/  BSYNC.RECONVERGENT B0 ;  /* 0x0000000000007941 */ /* 0x000fea0003800200 */
.L_x_0:
[----:B------:R-:W-:Y:S01]  /*0bd0*/  BAR.SYNC.DEFER_BLOCKING 0x0 ;  /* 0x0000000000007b1d */ /* 0x000fe20000010000 */
[----:B------:R-:W-:-:S05]  /*0be0*/  ISETP.NE.AND P0, PT, R0, 0x385, PT ;  /* 0x000003850000780c */ /* 0x000fca0003f05270 */
[----:B------:R-:W-:Y:S08]  /*0bf0*/  BSSY.RECONVERGENT B6, `(.L_x_3) ;  /* 0x0000055000067945 */ /* 0x000ff00003800200 */
[----:B------:R-:W-:Y:S05]  /*0c00*/  @P0 BRA `(.L_x_4) ;  /* 0x00000004004c0947 */ /* 0x000fea0003800000 */
[----:B------:R-:W-:Y:S01]  /*0c10*/  HFMA2 R0, -RZ, RZ, 0, 5.3703784942626953125e-05 ;  /* 0x00000385ff007431 */ /* 0x000fe200000001ff */
[----:B------:R-:W-:Y:S01]  /*0c20*/  MOV R19, 0x0 ;  /* 0x0000000000137802 */ /* 0x000fe20000000f00 */
[----:B------:R-:W0:Y:S01]  /*0c30*/  LDCU.64 UR4, c[0x4][0x8] ;  /* 0x01000100ff0477ac */ /* 0x000e220008000a00 */
[----:B------:R-:W-:Y:S02]  /*0c40*/  MOV R6, R2 ;  /* 0x0000000200067202 */ /* 0x000fe40000000f00 */
[----:B------:R2:W3:Y:S01]  /*0c50*/  LDC.64 R8, c[0x4][R19] ;  /* 0x0100000013087b82 */ /* 0x0004e20000000a00 */
[----:B------:R-:W-:Y:S01]  /*0c60*/  MOV R7, R16 ;  /* 0x0000001000077202 */ /* 0x000fe20000000f00 */
[----:B------:R2:W-:Y:S01]  /*0c70*/  STL [R1], R0 ;  /* 0x0000000001007387 */ /* 0x0005e20000100800 */
[----:B0-----:R-:W-:Y:S02]  /*0c80*/  MOV R4, UR4 ;  /* 0x0000000400047c02 */ /* 0x001fe40008000f00 */
[----:B--2---:R-:W-:-:S07]  /*0c90*/  MOV R5, UR5 ;  /* 0x0000000500057c02 */ /* 0x004fce0008000f00 */
[----:B------:R-:W-:-:S07]  /*0ca0*/  LEPC R20, `(.L_x_5) ;  /* 0x000000001014794e */ /* 0x000fce0000000000 */
[----:B-1-3--:R-:W-:Y:S05]  /*0cb0*/  CALL.ABS.NOINC R8 ;  /* 0x0000000008007343 */ /* 0x00afea0003c00000 */
.L_x_5:
[----:B------:R0:W-:Y:S01]  /*0cc0*/  STL [R1], R17 ;  /* 0x0000001101007387 */ /* 0x0001e20000100800 */
[----:B------:R0:W1:Y:S01]  /*0cd0*/  LDC.64 R8, c[0x4][R19] ;  /* 0x0100000013087b82 */ /* 0x0000620000000a00 */
[----:B------:R-:W2:Y:S01]  /*0ce0*/  LDCU.64 UR4, c[0x4][0x8] ;  /* 0x01000100ff0477ac */ /* 0x000ea20008000a00 */
[----:B------:R-:W-:Y:S02]  /*0cf0*/  MOV R6, R2 ;  /* 0x0000000200067202 */ /* 0x000fe40000000f00 */
[----:B------:R-:W-:Y:S02]  /*0d00*/  MOV R7, R16 ;  /* 0x0000001000077202 */ /* 0x000fe40000000f00 */
[----:B--2---:R-:W-:Y:S02]  /*0d10*/  MOV R4, UR4 ;  /* 0x0000000400047c02 */ /* 0x004fe40008000f00 */
[----:B0-----:R-:W-:-:S07]  /*0d20*/  MOV R5, UR5 ;  /* 0x0000000500057c02 */ /* 0x001fce0008000f00 */
[----:B------:R-:W-:-:S07]  /*0d30*/  LEPC R20, `(.L_x_6) ;  /* 0x000000001014794e */ /* 0x000fce0000000000 */
[----:B-1----:R-:W-:Y:S05]  /*0d40*/  CALL.ABS.NOINC R8 ;  /* 0x0000000008007343 */ /* 0x002fea0003c00000 */
.L_x_6:
        /* <DEDUP_REMOVED lines=9> */
.L_x_7:
[----:B------:R-:W-:Y:S01]  /*0de0*/  UIADD3 UR4, UPT, UPT, UR38, 0x8, URZ ;  /* 0x0000000826047890 */ /* 0x000fe2000fffe0ff */
[----:B------:R-:W-:-:S05]  /*0df0*/  HFMA2 R23, -RZ, RZ, 0, 4.76837158203125e-07 ;  /* 0x00000008ff177431 */ /* 0x000fca00000001ff */
[----:B------:R-:W-:-:S07]  /*0e00*/  MOV R22, UR4 ;  /* 0x0000000400167c02 */ /* 0x000fce0008000f00 */
.L_x_12:
[----:B------:R-:W0:Y:S01]  /*0e10*/  LDS R0, [R22+-0x8] ;  /* 0xfffff80016007984 */ /* 0x000e220000000800 */
[----:B------:R-:W-:Y:S01]  /*0e20*/  MOV R19, 0x0 ;  /* 0x0000000000137802 */ /* 0x000fe20000000f00 */
[----:B------:R-:W1:Y:S01]  /*0e30*/  LDCU.64 UR4, c[0x4][0x10] ;  /* 0x01000200ff0477ac */ /* 0x000e620008000a00 */
[----:B------:R-:W-:Y:S02]  /*0e40*/  IADD3 R23, PT, PT, R23, 0x10, RZ ;  /* 0x0000001017177810 */ /* 0x000fe40007ffe0ff */
[----:B------:R2:W3:Y:S01]  /*0e50*/  LDC.64 R8, c[0x4][R19] ;  /* 0x0100000013087b82 */ /* 0x0004e20000000a00 */
[----:B------:R-:W-:Y:S02]  /*0e60*/  MOV R6, R2 ;  /* 0x0000000200067202 */ /* 0x000fe40000000f00 */
[----:B------:R-:W-:Y:S02]  /*0e70*/  ISETP.NE.AND P0, PT, R23, 0xe18, PT ;  /* 0x00000e181700780c */ /* 0x000fe40003f05270 */
[----:B------:R-:W-:-:S02]  /*0e80*/  MOV R7, R16 ;  /* 0x0000001000077202 */ /* 0x000fc40000000f00 */
[----:B-1----:R-:W-:Y:S02]  /*0e90*/  MOV R4, UR4 ;  /* 0x0000000400047c02 */ /* 0x002fe40008000f00 */
[----:B------:R-:W-:Y:S01]  /*0ea0*/  MOV R5, UR5 ;  /* 0x0000000500057c02 */ /* 0x000fe20008000f00 */
[----:B0-----:R0:W1:Y:S02]  /*0eb0*/  F2F.F64.F32 R10, R0 ;  /* 0x00000000000a7310 */ /* 0x0010640000201800 */
[----:B0-----:R-:W-:Y:S01]  /*0ec0*/  P2R R0, PR, RZ, 0x1 ;  /* 0x00000001ff007803 */ /* 0x001fe20000000000 */
[----:B-1-3--:R2:W-:Y:S06]  /*0ed0*/  STL.64 [R1], R10 ;  /* 0x0000000a01007387 */ /* 0x00a5ec0000100a00 */
[----:B------:R-:W-:-:S07]  /*0ee0*/  LEPC R20, `(.L_x_8) ;  /* 0x000000001014794e */ /* 0x000fce0000000000 */
[----:B--2---:R-:W-:Y:S05]  /*0ef0*/  CALL.ABS.NOINC R8 ;  /* 0x0000000008007343 */ /* 0x004fea0003c00000 */
.L_x_8:
[----:B------:R-:W0:Y:S01]  /*0f00*/  LDS R0, [R22+-0x4] ;  /* 0xfffffc0016007984 */ /* 0x000e220000000800 */
[----:B------:R1:W2:Y:S01]  /*0f10*/  LDC.64 R8, c[0x4][R19] ;  /* 0x0100000013087b82 */ /* 0x0002a20000000a00 */
[----:B------:R-:W3:Y:S01]  /*0f20*/  LDCU.64 UR4, c[0x4][0x10] ;  /* 0x01000200ff0477ac */ /* 0x000ee20008000a00 */
[----:B------:R-:W-:Y:S02]  /*0f30*/  MOV R6, R2 ;  /* 0x0000000200067202 */ /* 0x000fe40000000f00 */
[----:B------:R-:W-:Y:S02]  /*0f40*/  MOV R7, R16 ;  /* 0x0000001000077202 */ /* 0x000fe40000000f00 */
[----:B---3--:R-:W-:Y:S02]  /*0f50*/  MOV R4, UR4 ;  /* 0x0000000400047c02 */ /* 0x008fe40008000f00 */
[----:B------:R-:W-:Y:S01]  /*0f60*/  MOV R5, UR5 ;  /* 0x0000000500057c02 */ /* 0x000fe20008000f00 */
[----:B0-----:R-:W0:Y:S02]  /*0f70*/  F2F.F64.F32 R10, R0 ;  /* 0x00000000000a7310 */ /* 0x001e240000201800 */
[----:B0-2---:R1:W-:Y:S04]  /*0f80*/  STL.64 [R1], R10 ;  /* 0x0000000a01007387 */ /* 0x0053e80000100a00 */
[----:B------:R-:W-:-:S07]  /*0f90*/  LEPC R20, `(.L_x_9) ;  /* 0x000000001014794e */ /* 0x000fce0000000000 */
[----:B-1----:R-:W-:Y:S05]  /*0fa0*/  CALL.ABS.NOINC R8 ;  /* 0x0000000008007343 */ /* 0x002fea0003c00000 */
.L_x_9:
[----:B------:R-:W0:Y:S01]  /*0fb0*/  LDS R0, [R22] ;  /* 0x0000000016007984 */ /* 0x000e220000000800 */
        /* <DEDUP_REMOVED lines=10> */
.L_x_10:
[----:B------:R-:W0:Y:S01]  /*1060*/  LDS R0, [R22+0x4] ;  /* 0x0000040016007984 */ /* 0x000e220000000800 */
        /* <DEDUP_REMOVED lines=10> */
.L_x_11:
[----:B------:R-:W-:Y:S02]  /*1110*/  ISETP.NE.AND P6, PT, R23, 0xe18, PT ;  /* 0x00000e181700780c */ /* 0x000fe40003fc5270 */
[----:B------:R-:W-:-:S11]  /*1120*/  IADD3 R22, PT, PT, R22, 0x10, RZ ;  /* 0x0000001016167810 */ /* 0x000fd60007ffe0ff */
[----:B------:R-:W-:Y:S05]  /*1130*/  @P6 BRA `(.L_x_12) ;  /* 0xfffffffc00346947 */ /* 0x000fea000383ffff */
.L_x_4:
[----:B------:R-:W-:Y:S05]  /*1140*/  BSYNC.RECONVERGENT B6 ;  /* 0x0000000000067941 */ /* 0x000fea0003800200 */
.L_x_3:
[----:B------:R-:W-:-:S13]  /*1150*/  ISETP.NE.AND P0, PT, R18, RZ, PT ;  /* 0x000000ff1200720c */ /* 0x000fda0003f05270 */
[----:B------:R-:W-:Y:S05]  /*1160*/  @P0 BRA `(.L_x_13) ;  /* 0x0000000000540947 */ /* 0x000fea0003800000 */
[----:B------:R-:W2:Y:S01]  /*1170*/  S2UR UR5, SR_CgaCtaId ;  /* 0x00000000000579c3 */ /* 0x000ea20000008800 */
[----:B------:R-:W-:Y:S01]  /*1180*/  UMOV UR4, 0x400 ;  /* 0x0000040000047882 */ /* 0x000fe20000000000 */
[----:B0-----:R-:W-:Y:S01]  /*1190*/  HFMA2 R3, -RZ, RZ, 0.82080078125, -0.013092041015625 ;  /* 0x3a91a2b4ff037431 */ /* 0x001fe200000001ff */
[----:B------:R-:W-:-:S05]  /*11a0*/  MOV R2, 0x44610000 ;  /* 0x4461000000027802 */ /* 0x000fca0000000f00 */
[----:B------:R-:W-:-:S04]  /*11b0*/  FFMA R2, R3, -R2, 1 ;  /* 0x3f80000003027423 */ /* 0x000fc80000000802 */
[----:B------:R-:W-:Y:S01]  /*11c0*/  FFMA R3, R2, R3, 0.0011111111380159854889 ;  /* 0x3a91a2b402037423 */ /* 0x000fe20000000003 */
[----:B--2---:R-:W-:-:S09]  /*11d0*/  ULEA UR4, UR5, UR4, 0x18 ;  /* 0x0000000405047291 */ /* 0x004fd2000f8ec0ff */
[----:B------:R-:W0:Y:S02]  /*11e0*/  LDS R0, [UR4] ;  /* 0x00000004ff007984 */ /* 0x000e240008000800 */
[----:B0-----:R-:W0:Y:S01]  /*11f0*/  FCHK P0, R0, 900 ;  /* 0x4461000000007902 */ /* 0x001e220000000000 */
[----:B------:R-:W-:-:S04]  /*1200*/  FFMA R2, R0, R3, RZ ;  /* 0x0000000300027223 */ /* 0x000fc800000000ff */
[----:B------:R-:W-:-:S04]  /*1210*/  FFMA R4, R2, -900, R0 ;  /* 0xc461000002047823 */ /* 0x000fc80000000000 */
[----:B------:R-:W-:Y:S01]  /*1220*/  FFMA R4, R3, R4, R2 ;  /* 0x0000000403047223 */ /* 0x000fe20000000002 */
[----:B0-----:R-:W-:Y:S06]  /*1230*/  @!P0 BRA `(.L_x_14) ;  /* 0x0000000000088947 */ /* 0x001fec0003800000 */
[----:B------:R-:W-:-:S07]  /*1240*/  MOV R2, 0x1260 ;  /* 0x0000126000027802 */ /* 0x000fce0000000f00 */
[----:B-1----:R-:W-:Y:S05]  /*1250*/  CALL.REL.NOINC `($__internal_0_$__cuda_sm3x_div_rn_noftz_f32_slowpath) ;  /* 0x0000000000247944 */ /* 0x002fea0003c00000 */
.L_x_14:
[----:B------:R-:W0:Y:S01]  /*1260*/  LDC.64 R2, c[0x0][0x388] ;  /* 0x0000e200ff027b82 */ /* 0x000e220000000a00 */
[----:B------:R-:W-:-:S13]  /*1270*/  FSETP.GT.AND P0, PT, R4, 0.75, PT ;  /* 0x3f4000000400780b */ /* 0x000fda0003f04000 */
[----:B------:R-:W-:Y:S01]  /*1280*/  @P0 MOV R5, 0x1 ;  /* 0x0000000100050802 */ /* 0x000fe20000000f00 */
[----:B0-----:R-:W-:-:S05]  /*1290*/  IMAD.WIDE R2, R17, 0x4, R2 ;  /* 0x0000000411027825 */ /* 0x001fca00078e0202 */
[----:B------:R2:W-:Y:S04]  /*12a0*/  @P0 STG.E desc[UR36][R2.64], R5 ;  /* 0x0000000502000986 */ /* 0x0005e8000c101924 */
[----:B------:R2:W-:Y:S02]  /*12b0*/  @!P0 STG.E desc[UR36][R2.64], RZ ;  /* 0x000000ff02008986 */ /* 0x0005e4000c101924 */
.L_x_13:
[----:B------:R-:W-:Y:S05]  /*12c0*/  WARPSYNC.ALL ;  /* 0x0000000000007948 */ /* 0x000fea0003800000 */
[----:B------:R-:W-:Y:S06]  /*12d0*/  BAR.SYNC.DEFER_BLOCKING 0x0 ;  /* 0x0000000000007b1d */ /* 0x000fec0000010000 */
[----:B------:R-:W-:Y:S05]  /*12e0*/  EXIT ;  /* 0x000000000000794d */ /* 0x000fea0003800000 */
        .weak           $__internal_0_$__cuda_sm3x_div_rn_noftz_f32_slowpath
        .type           $__internal_0_$__cuda_sm3x_div_rn_noftz_f32_slowpath,@function
        .size           $__internal_0_$__cuda_sm3x_div_rn_noftz_f32_slowpath,(.L_x_24 - $__internal_0_$__cuda_sm3x_div_rn_noftz_f32_slowpath)
$__internal_0_$__cuda_sm3x_div_rn_noftz_f32_slowpath:
[----:B------:R-:W-:Y:S02]  /*12f0*/  SHF.R.U32.HI R3, RZ, 0x17, R0 ;  /* 0x00000017ff037819 */ /* 0x000fe40000011600 */
[----:B------:R-:W-:Y:S02]  /*1300*/  MOV R4, R0 ;  /* 0x0000000000047202 */ /* 0x000fe40000000f00 */
[----:B------:R-:W-:-:S04]  /*1310*/  LOP3.LUT R3, R3, 0xff, RZ, 0xc0, !PT ;  /* 0x000000ff03037812 */ /* 0x000fc800078ec0ff */
[----:B------:R-:W-:-:S04]  /*1320*/  IADD3 R6, PT, PT, R3, -0x1, RZ ;  /* 0xffffffff03067810 */ /* 0x000fc80007ffe0ff */
[----:B------:R-:W-:-:S13]  /*1330*/  ISETP.GT.U32.OR P0, PT, R6, 0xfd, !PT ;  /* 0x000000fd0600780c */ /* 0x000fda0007f04470 */
[----:B------:R-:W-:Y:S01]  /*1340*/  @!P0 MOV R5, RZ ;  /* 0x000000ff00058202 */ /* 0x000fe20000000f00 */
[----:B------:R-:W-:Y:S06]  /*1350*/  @!P0 BRA `(.L_x_15) ;  /* 0x00000000003c8947 */ /* 0x000fec0003800000 */
[----:B------:R-:W-:-:S13]  /*1360*/  FSETP.GTU.FTZ.AND P0, PT, |R0|, +INF , PT ;  /* 0x7f8000000000780b */ /* 0x000fda0003f1c200 */
[----:B------:R-:W-:Y:S05]  /*1370*/  @P0 BRA `(.L_x_16) ;  /* 0x0000000400280947 */ /* 0x000fea0003800000 */
[----:B------:R-:W-:-:S05]  /*1380*/  HFMA2 R5, -RZ, RZ, 4.37890625, 0 ;  /* 0x44610000ff057431 */ /* 0x000fca00000001ff */
[----:B------:R-:W-:-:S13]  /*1390*/  LOP3.LUT P0, RZ, R5, 0x7fffffff, R4, 0xc8, !PT ;  /* 0x7fffffff05ff7812 */ /* 0x000fda000780c804 */
[----:B------:R-:W-:Y:S05]  /*13a0*/  @!P0 BRA `(.L_x_17) ;  /* 0x0000000400148947 */ /* 0x000fea0003800000 */
[----:B------:R-:W-:-:S13]  /*13b0*/  LOP3.LUT P0, RZ, R4, 0x7fffffff, RZ, 0xc0, !PT ;  /* 0x7fffffff04ff7812 */ /* 0x000fda000780c0ff */
[----:B------:R-:W-:Y:S05]  /*13c0*/  @!P0 BRA `(.L_x_18) ;  /* 0x0000000400048947 */ /* 0x000fea0003800000 */
[----:B------:R-:W-:Y:S02]  /*13d0*/  FSETP.NEU.FTZ.AND P0, PT, |R0|, +INF , PT ;  /* 0x7f8000000000780b */ /* 0x000fe40003f1d200 */
[----:B------:R-:W-:-:S04]  /*13e0*/  LOP3.LUT P1, RZ, R5, 0x7fffffff, RZ, 0xc0, !PT ;  /* 0x7fffffff05ff7812 */ /* 0x000fc8000782c0ff */
[----:B------:R-:W-:-:S13]  /*13f0*/  PLOP3.LUT P0, PT, P0, P1, PT, 0x2f, 0xf2 ;  /* 0x0000000000f2781c */ /* 0x000fda0000702577 */
[----:B------:R-:W-:Y:S05]  /*1400*/  @P0 BRA `(.L_x_19) ;  /* 0x0000000000e80947 */ /* 0x000fea0003800000 */
[----:B------:R-:W-:-:S13]  /*1410*/  ISETP.GE.AND P0, PT, R6, RZ, PT ;  /* 0x000000ff0600720c */ /* 0x000fda0003f06270 */
[----:B------:R-:W-:Y:S01]  /*1420*/  @P0 MOV R5, RZ ;  /* 0x000000ff00050202 */ /* 0x000fe20000000f00 */
[----:B------:R-:W-:Y:S01]  /*1430*/  @!P0 FFMA R4, R0, 1.84467440737095516160e+19, RZ ;  /* 0x5f80000000048823 */ /* 0x000fe200000000ff */
[----:B------:R-:W-:-:S07]  /*1440*/  @!P0 MOV R5, 0xffffffc0 ;  /* 0xffffffc000058802 */ /* 0x000fce0000000f00 */
.L_x_15:
[----:B------:R-:W-:Y:S01]  /*1450*/  UMOV UR4, 0x44610000 ;  /* 0x4461000000047882 */ /* 0x000fe20000000000 */
[----:B------:R-:W-:Y:S01]  /*1460*/  IADD3 R3, PT, PT, R3, -0x7f, RZ ;  /* 0xffffff8103037810 */ /* 0x000fe20007ffe0ff */
[----:B------:R-:W-:-:S03]  /*1470*/  UIADD3 UR4, UPT, UPT, UR4, -0x4800000, URZ ;  /* 0xfb80000004047890 */ /* 0x000fc6000fffe0ff */
[----:B------:R-:W-:Y:S01]  /*1480*/  IADD3 R5, PT, PT, R5, -0x9, R3 ;  /* 0xfffffff705057810 */ /* 0x000fe20007ffe003 */
[----:B------:R-:W-:Y:S02]  /*1490*/  IMAD R0, R3, -0x800000, R4 ;  /* 0xff80000003007824 */ /* 0x000fe400078e0204 */
[----:B------:R-:W-:-:S03]  /*14a0*/  FADD.FTZ R7, -RZ, -UR4 ;  /* 0x80000004ff077e21 */ /* 0x000fc60008010100 */
[----:B------:R-:W0:Y:S02]  /*14b0*/  MUFU.RCP R6, UR4 ;  /* 0x0000000400067d08 */ /* 0x000e240008001000 */
[----:B0-----:R-:W-:-:S04]  /*14c0*/  FFMA R9, R6, R7, 1 ;  /* 0x3f80000006097423 */ /* 0x001fc80000000007 */
[----:B------:R-:W-:-:S04]  /*14d0*/  FFMA R9, R6, R9, R6 ;  /* 0x0000000906097223 */ /* 0x000fc80000000006 */
[----:B------:R-:W-:-:S04]  /*14e0*/  FFMA R4, R0, R9, RZ ;  /* 0x0000000900047223 */ /* 0x000fc800000000ff */
[----:B------:R-:W-:-:S04]  /*14f0*/  FFMA R6, R7, R4, R0 ;  /* 0x0000000407067223 */ /* 0x000fc80000000000 */
[----:B------:R-:W-:-:S04]  /*1500*/  FFMA R6, R9, R6, R4 ;  /* 0x0000000609067223 */ /* 0x000fc80000000004 */
[----:B------:R-:W-:-:S04]  /*1510*/  FFMA R7, R7, R6, R0 ;  /* 0x0000000607077223 */ /* 0x000fc80000000000 */
[----:B------:R-:W-:-:S05]  /*1520*/  FFMA R4, R9, R7, R6 ;  /* 0x0000000709047223 */ /* 0x000fca0000000006 */
[----:B------:R-:W-:-:S04]  /*1530*/  SHF.R.U32.HI R0, RZ, 0x17, R4 ;  /* 0x00000017ff007819 */ /* 0x000fc80000011604 */
[----:B------:R-:W-:-:S04]  /*1540*/  LOP3.LUT R0, R0, 0xff, RZ, 0xc0, !PT ;  /* 0x000000ff00007812 */ /* 0x000fc800078ec0ff */
[----:B------:R-:W-:-:S04]  /*1550*/  IADD3 R8, PT, PT, R0, R5, RZ ;  /* 0x0000000500087210 */ /* 0x000fc80007ffe0ff */
[----:B------:R-:W-:-:S04]  /*1560*/  IADD3 R0, PT, PT, R8, -0x1, RZ ;  /* 0xffffffff08007810 */ /* 0x000fc80007ffe0ff */
[----:B------:R-:W-:-:S13]  /*1570*/  ISETP.GE.U32.AND P0, PT, R0, 0xfe, PT ;  /* 0x000000fe0000780c */ /* 0x000fda0003f06070 */
[----:B------:R-:W-:Y:S05]  /*1580*/  @!P0 BRA `(.L_x_20) ;  /* 0x0000000000808947 */ /* 0x000fea0003800000 */
[----:B------:R-:W-:-:S13]  /*1590*/  ISETP.GT.AND P0, PT, R8, 0xfe, PT ;  /* 0x000000fe0800780c */ /* 0x000fda0003f04270 */
[----:B------:R-:W-:Y:S05]  /*15a0*/  @P0 BRA `(.L_x_21) ;  /* 0x00000000006c0947 */ /* 0x000fea0003800000 */
[----:B------:R-:W-:-:S13]  /*15b0*/  ISETP.GE.AND P0, PT, R8, 0x1, PT ;  /* 0x000000010800780c */ /* 0x000fda0003f06270 */
[----:B------:R-:W-:Y:S05]  /*15c0*/  @P0 BRA `(.L_x_22) ;  /* 0x0000000000980947 */ /* 0x000fea0003800000 */
[----:B------:R-:W-:Y:S02]  /*15d0*/  ISETP.GE.AND P0, PT, R8, -0x18, PT ;  /* 0xffffffe80800780c */ /* 0x000fe40003f06270 */
[----:B------:R-:W-:-:S11]  /*15e0*/  LOP3.LUT R4, R4, 0x80000000, RZ, 0xc0, !PT ;  /* 0x8000000004047812 */ /* 0x000fd600078ec0ff */
[----:B------:R-:W-:Y:S05]  /*15f0*/  @!P0 BRA `(.L_x_22) ;  /* 0x00000000008c8947 */ /* 0x000fea0003800000 */
[CCC-:B------:R-:W-:Y:S01]  /*1600*/  FFMA.RZ R0, R9.reuse, R7.reuse, R6.reuse ;  /* 0x0000000709007223 */ /* 0x1c0fe2000000c006 */
[C---:B------:R-:W-:Y:S02]  /*1610*/  ISETP.NE.AND P2, PT, R8.reuse, RZ, PT ;  /* 0x000000ff0800720c */ /* 0x040fe40003f45270 */
[----:B------:R-:W-:Y:S02]  /*1620*/  ISETP.NE.AND P1, PT, R8, RZ, PT ;  /* 0x000000ff0800720c */ /* 0x000fe40003f25270 */
[----:B------:R-:W-:Y:S01]  /*1630*/  LOP3.LUT R3, R0, 0x7fffff, RZ, 0xc0, !PT ;  /* 0x007fffff00037812 */ /* 0x000fe200078ec0ff */
[CCC-:B------:R-:W-:Y:S01]  /*1640*/  FFMA.RP R0, R9.reuse, R7.reuse, R6.reuse ;  /* 0x0000000709007223 */ /* 0x1c0fe20000008006 */
[----:B------:R-:W-:Y:S01]  /*1650*/  FFMA.RM R9, R9, R7, R6 ;  /* 0x0000000709097223 */ /* 0x000fe20000004006 */
[----:B------:R-:W-:Y:S02]  /*1660*/  IADD3 R6, PT, PT, R8, 0x20, RZ ;  /* 0x0000002008067810 */ /* 0x000fe40007ffe0ff */
[----:B------:R-:W-:-:S02]  /*1670*/  LOP3.LUT R3, R3, 0x800000, RZ, 0xfc, !PT ;  /* 0x0080000003037812 */ /* 0x000fc400078efcff */
[----:B------:R-:W-:Y:S02]  /*1680*/  IADD3 R5, PT, PT, -R8, RZ, RZ ;  /* 0x000000ff08057210 */ /* 0x000fe40007ffe1ff */
[----:B------:R-:W-:Y:S02]  /*1690*/  SHF.L.U32 R6, R3, R6, RZ ;  /* 0x0000000603067219 */ /* 0x000fe400000006ff */
[----:B------:R-:W-:Y:S02]  /*16a0*/  FSETP.NEU.FTZ.AND P0, PT, R0, R9, PT ;  /* 0x000000090000720b */ /* 0x000fe40003f1d000 */
[----:B------:R-:W-:Y:S02]  /*16b0*/  SEL R0, R5, RZ, P2 ;  /* 0x000000ff05007207 */ /* 0x000fe40001000000 */
[----:B------:R-:W-:Y:S02]  /*16c0*/  ISETP.NE.AND P1, PT, R6, RZ, P1 ;  /* 0x000000ff0600720c */ /* 0x000fe40000f25270 */
[----:B------:R-:W-:-:S02]  /*16d0*/  SHF.R.U32.HI R0, RZ, R0, R3 ;  /* 0x00000000ff007219 */ /* 0x000fc40000011603 */
[----:B------:R-:W-:Y:S02]  /*16e0*/  PLOP3.LUT P0, PT, P0, P1, PT, 0xf8, 0x8f ;  /* 0x00000000008f781c */ /* 0x000fe40000703f70 */
[----:B------:R-:W-:Y:S02]  /*16f0*/  SHF.R.U32.HI R6, RZ, 0x1, R0 ;  /* 0x00000001ff067819 */ /* 0x000fe40000011600 */
[----:B------:R-:W-:-:S04]  /*1700*/  SEL R3, RZ, 0x1, !P0 ;  /* 0x00000001ff037807 */ /* 0x000fc80004000000 */
[----:B------:R-:W-:-:S04]  /*1710*/  LOP3.LUT R3, R3, 0x1, R6, 0xf8, !PT ;  /* 0x0000000103037812 */ /* 0x000fc800078ef806 */
[----:B------:R-:W-:-:S04]  /*1720*/  LOP3.LUT R3, R3, R0, RZ, 0xc0, !PT ;  /* 0x0000000003037212 */ /* 0x000fc800078ec0ff */
[----:B------:R-:W-:-:S04]  /*1730*/  IADD3 R3, PT, PT, R6, R3, RZ ;  /* 0x0000000306037210 */ /* 0x000fc80007ffe0ff */
[----:B------:R-:W-:Y:S01]  /*1740*/  LOP3.LUT R4, R3, R4, RZ, 0xfc, !PT ;  /* 0x0000000403047212 */ /* 0x000fe200078efcff */
[----:B------:R-:W-:Y:S06]  /*1750*/  BRA `(.L_x_22) ;  /* 0x0000000000347947 */ /* 0x000fec0003800000 */
.L_x_21:
[----:B------:R-:W-:-:S04]  /*1760*/  LOP3.LUT R4, R4, 0x80000000, RZ, 0xc0, !PT ;  /* 0x8000000004047812 */ /* 0x000fc800078ec0ff */
[----:B------:R-:W-:Y:S01]  /*1770*/  LOP3.LUT R4, R4, 0x7f800000, RZ, 0xfc, !PT ;  /* 0x7f80000004047812 */ /* 0x000fe200078efcff */
[----:B------:R-:W-:Y:S06]  /*1780*/  BRA `(.L_x_22) ;  /* 0x0000000000287947 */ /* 0x000fec0003800000 */
.L_x_20:
[----:B------:R-:W-:Y:S01]  /*1790*/  LEA R4, R5, R4, 0x17 ;  /* 0x0000000405047211 */ /* 0x000fe200078eb8ff */
[----:B------:R-:W-:Y:S06]  /*17a0*/  BRA `(.L_x_22) ;  /* 0x0000000000207947 */ /* 0x000fec0003800000 */
.L_x_19:
[----:B------:R-:W-:-:S04]  /*17b0*/  LOP3.LUT R4, R5, 0x80000000, R4, 0x48, !PT ;  /* 0x8000000005047812 */ /* 0x000fc800078e4804 */
[----:B------:R-:W-:Y:S01]  /*17c0*/  LOP3.LUT R4, R4, 0x7f800000, RZ, 0xfc, !PT ;  /* 0x7f80000004047812 */ /* 0x000fe200078efcff */
[----:B------:R-:W-:Y:S06]  /*17d0*/  BRA `(.L_x_22) ;  /* 0x0000000000147947 */ /* 0x000fec0003800000 */
.L_x_18:
[----:B------:R-:W-:Y:S01]  /*17e0*/  LOP3.LUT R4, R5, 0x80000000, R4, 0x48, !PT ;  /* 0x8000000005047812 */ /* 0x000fe200078e4804 */
[----:B------:R-:W-:Y:S06]  /*17f0*/  BRA `(.L_x_22) ;  /* 0x00000000000c7947 */ /* 0x000fec0003800000 */
.L_x_17:
[----:B------:R-:W0:Y:S01]  /*1800*/  MUFU.RSQ R4, -QNAN ;  /* 0xffc0000000047908 */ /* 0x000e220000001400 */
[----:B------:R-:W-:Y:S05]  /*1810*/  BRA `(.L_x_22) ;  /* 0x0000000000047947 */ /* 0x000fea0003800000 */
.L_x_16:
[----:B------:R-:W-:-:S07]  /*1820*/  FADD.FTZ R4, R0, 900 ;  /* 0x4461000000047421 */ /* 0x000fce0000010000 */
.L_x_22:
[----:B------:R-:W-:-:S04]  /*1830*/  HFMA2 R3, -RZ, RZ, 0, 0 ;  /* 0x00000000ff037431 */ /* 0x000fc800000001ff */
[----:B0-----:R-:W-:Y:S05]  /*1840*/  RET.REL.NODEC R2 `(_Z10superPixelPfPi) ;  /* 0xffffffe402ec7950 */ /* 0x001fea0003c3ffff */
.L_x_23:
[----:B------:R-:W-:-:S00]  /*1850*/  BRA `(.L_x_23) ;  /* 0xfffffffc00fc7947 */ /* 0x000fc0000383ffff */
[----:B------:R-:W-:-:S00]  /*1860*/  NOP ;  /* 0x0000000000007918 */ /* 0x000fc00000000000 */
        /* <DEDUP_REMOVED lines=9> */
.L_x_24:


//--------------------- .nv.global.init           --------------------------
	.section	.nv.global.init,"aw",@progbits
.nv.global.init:
	.type		$str,@object
	.size		$str,($str$1 - $str)
$str:
        /*0000*/ 	.byte	0x25, 0x64, 0x0a, 0x00
	.type		$str$1,@object
	.size		$str$1,(.L_1 - $str$1)
$str$1:
        /*0004*/ 	.byte	0x25, 0x6c, 0x66, 0x0a, 0x00
.L_1:


//--------------------- .nv.shared._Z10superPixelPfPi --------------------------
	.section	.nv.shared._Z10superPixelPfPi,"aw",@nobits
	.sectionflags	@""
	.align	4
.nv.shared._Z10superPixelPfPi:
	.zero		4624


//--------------------- .nv.shared.reserved.0     --------------------------
	.section	.nv.shared.reserved.0,"aw",@nobits
	.weak		__nv_reservedSMEM_offset_0_alias
	.size		__nv_reservedSMEM_offset_0_alias, 0, 64
	.other		__nv_reservedSMEM_offset_0_alias,@"STO_CUDA_RESERVED_SHARED STV_DEFAULT"
__nv_reservedSMEM_offset_0_alias:
	.zero		0
	.zero		64


//--------------------- .nv.constant0._Z10superPixelPfPi --------------------------
	.section	.nv.constant0._Z10superPixelPfPi,"a",@progbits
	.sectionflags	@""
	.align	4
.nv.constant0._Z10superPixelPfPi:
	.zero		912


//--------------------- SYMBOLS --------------------------

	.type		.nv.reservedSmem.offset0,@object
	.size		.nv.reservedSmem.offset0,0x4
	.type		.nv.reservedSmem.cap,@object
	.size		.nv.reservedSmem.cap,0x4
	.type		vprintf,@function
